	.headerflags	@"EF_CUDA_TEXMODE_UNIFIED EF_CUDA_64BIT_ADDRESS EF_CUDA_ACCELERATORS EF_CUDA_SM90 EF_CUDA_VIRTUAL_SM(EF_CUDA_SM90)"
	.elftype	@"ET_EXEC"


//--------------------- .nv.info                  --------------------------
	.section	.nv.info,"",@"SHT_CUDA_INFO"
	.align	4


	//----- nvinfo : EIATTR_REGCOUNT
	.align		4
        /*0000*/ 	.byte	0x04, 0x2f
        /*0002*/ 	.short	(.L_1 - .L_0)
	.align		4
.L_0:
        /*0004*/ 	.word	index@(triton_poi_fused_max_pool2d_with_indices_43)
        /*0008*/ 	.word	0x00000020


	//----- nvinfo : EIATTR_MIN_STACK_SIZE
	.align		4
.L_1:
        /*000c*/ 	.byte	0x04, 0x12
        /*000e*/ 	.short	(.L_3 - .L_2)
	.align		4
.L_2:
        /*0010*/ 	.word	index@(triton_poi_fused_max_pool2d_with_indices_43)
        /*0014*/ 	.word	0x00000000


	//----- nvinfo : EIATTR_FRAME_SIZE
	.align		4
.L_3:
        /*0018*/ 	.byte	0x04, 0x11
        /*001a*/ 	.short	(.L_5 - .L_4)
	.align		4
.L_4:
        /*001c*/ 	.word	index@(triton_poi_fused_max_pool2d_with_indices_43)
        /*0020*/ 	.word	0x00000000


	//----- nvinfo : EIATTR_MIN_STACK_SIZE
	.align		4
.L_5:
        /*0024*/ 	.byte	0x04, 0x12
        /*0026*/ 	.short	(.L_7 - .L_6)
	.align		4
.L_6:
        /*0028*/ 	.word	index@(triton_poi_fused_max_pool2d_with_indices_43)
        /*002c*/ 	.word	0x00000000
.L_7:


//--------------------- .nv.info.triton_poi_fused_max_pool2d_with_indices_43 --------------------------
	.section	.nv.info.triton_poi_fused_max_pool2d_with_indices_43,"",@"SHT_CUDA_INFO"
	.sectionflags	@""
	.align	4


	//----- nvinfo : EIATTR_CUDA_API_VERSION
	.align		4
        /*0000*/ 	.byte	0x04, 0x37
        /*0002*/ 	.short	(.L_9 - .L_8)
.L_8:
        /*0004*/ 	.word	0x0000007c


	//----- nvinfo : EIATTR_KPARAM_INFO
	.align		4
.L_9:
        /*0008*/ 	.byte	0x04, 0x17
        /*000a*/ 	.short	(.L_11 - .L_10)
.L_10:
        /*000c*/ 	.word	0x00000000
        /*0010*/ 	.short	0x0003
        /*0012*/ 	.short	0x0018
        /*0014*/ 	.byte	0x00, 0xf0, 0x11, 0x00


	//----- nvinfo : EIATTR_KPARAM_INFO
	.align		4
.L_11:
        /*0018*/ 	.byte	0x04, 0x17
        /*001a*/ 	.short	(.L_13 - .L_12)
.L_12:
        /*001c*/ 	.word	0x00000000
        /*0020*/ 	.short	0x0002
        /*0022*/ 	.short	0x0010
        /*0024*/ 	.byte	0x00, 0xf4, 0x21, 0x00


	//----- nvinfo : EIATTR_KPARAM_INFO
	.align		4
.L_13:
        /*0028*/ 	.byte	0x04, 0x17
        /*002a*/ 	.short	(.L_15 - .L_14)
.L_14:
        /*002c*/ 	.word	0x00000000
        /*0030*/ 	.short	0x0001
        /*0032*/ 	.short	0x0008
        /*0034*/ 	.byte	0x00, 0xf4, 0x21, 0x00


	//----- nvinfo : EIATTR_KPARAM_INFO
	.align		4
.L_15:
        /*0038*/ 	.byte	0x04, 0x17
        /*003a*/ 	.short	(.L_17 - .L_16)
.L_16:
        /*003c*/ 	.word	0x00000000
        /*0040*/ 	.short	0x0000
        /*0042*/ 	.short	0x0000
        /*0044*/ 	.byte	0x00, 0xf4, 0x21, 0x00


	//----- nvinfo : EIATTR_SPARSE_MMA_MASK
	.align		4
.L_17:
        /*0048*/ 	.byte	0x03, 0x50
        /*004a*/ 	.short	0x0000


	//----- nvinfo : EIATTR_MAXREG_COUNT
	.align		4
        /*004c*/ 	.byte	0x03, 0x1b
        /*004e*/ 	.short	0x00ff


	//----- nvinfo : EIATTR_EXIT_INSTR_OFFSETS
	.align		4
        /*0050*/ 	.byte	0x04, 0x1c
        /*0052*/ 	.short	(.L_19 - .L_18)


	//   ....[0]....
.L_18:
        /*0054*/ 	.word	0x00000800


	//----- nvinfo : EIATTR_REQNTID
	.align		4
.L_19:
        /*0058*/ 	.byte	0x04, 0x10
        /*005a*/ 	.short	(.L_21 - .L_20)
.L_20:
        /*005c*/ 	.word	0x00000080
        /*0060*/ 	.word	0x00000001
        /*0064*/ 	.word	0x00000001


	//----- nvinfo : EIATTR_CBANK_PARAM_SIZE
	.align		4
.L_21:
        /*0068*/ 	.byte	0x03, 0x19
        /*006a*/ 	.short	0x001c


	//----- nvinfo : EIATTR_PARAM_CBANK
	.align		4
        /*006c*/ 	.byte	0x04, 0x0a
        /*006e*/ 	.short	(.L_23 - .L_22)
	.align		4
.L_22:
        /*0070*/ 	.word	index@(.nv.constant0.triton_poi_fused_max_pool2d_with_indices_43)
        /*0074*/ 	.short	0x0210
        /*0076*/ 	.short	0x001c


	//----- nvinfo : EIATTR_SW_WAR
	.align		4
.L_23:
        /*0078*/ 	.byte	0x04, 0x36
        /*007a*/ 	.short	(.L_25 - .L_24)
.L_24:
        /*007c*/ 	.word	0x00000008
.L_25:


//--------------------- .nv.callgraph             --------------------------
	.section	.nv.callgraph,"",@"SHT_CUDA_CALLGRAPH"
	.align	4
	.sectionentsize	8
	.align		4
        /*0000*/ 	.word	0x00000000
	.align		4
        /*0004*/ 	.word	0xffffffff
	.align		4
        /*0008*/ 	.word	0x00000000
	.align		4
        /*000c*/ 	.word	0xfffffffe
	.align		4
        /*0010*/ 	.word	0x00000000
	.align		4
        /*0014*/ 	.word	0xfffffffd
	.align		4
        /*0018*/ 	.word	0x00000000
	.align		4
        /*001c*/ 	.word	0xfffffffc


//--------------------- .text.triton_poi_fused_max_pool2d_with_indices_43 --------------------------
	.section	.text.triton_poi_fused_max_pool2d_with_indices_43,"ax",@progbits
	.align	128
        .global         triton_poi_fused_max_pool2d_with_indices_43
        .type           triton_poi_fused_max_pool2d_with_indices_43,@function
        .size           triton_poi_fused_max_pool2d_with_indices_43,(.L_x_1 - triton_poi_fused_max_pool2d_with_indices_43)
        .other          triton_poi_fused_max_pool2d_with_indices_43,@"STO_CUDA_ENTRY STV_DEFAULT"
triton_poi_fused_max_pool2d_with_indices_43:
.text.triton_poi_fused_max_pool2d_with_indices_43:
[----:B------:R-:W-:Y:S01]  /*0000*/  LDC R1, c[0x0][0x28] ;  /* 0x00000a00ff017b82 */ /* 0x000fe20000000800 */
[----:B------:R-:W1:Y:S07]  /*0010*/  S2R R0, SR_TID.X ;  /* 0x0000000000007919 */ /* 0x000e6e0000002100 */
[----:B------:R-:W2:Y:S01]  /*0020*/  LDC.64 R10, c[0x0][0x210] ;  /* 0x00008400ff0a7b82 */ /* 0x000ea20000000a00 */
[----:B------:R-:W-:Y:S01]  /*0030*/  ULDC.64 UR4, c[0x0][0x208] ;  /* 0x0000820000047ab9 */ /* 0x000fe20000000a00 */
[----:B------:R-:W-:Y:S01]  /*0040*/  ULDC.64 UR6, c[0x0][0x220] ;  /* 0x0000880000067ab9 */ /* 0x000fe20000000a00 */
[----:B------:R-:W3:Y:S01]  /*0050*/  S2R R3, SR_CTAID.X ;  /* 0x0000000000037919 */ /* 0x000ee20000002500 */
[----:B-1----:R-:W-:Y:S01]  /*0060*/  IMAD.SHL.U32 R0, R0, 0x4, RZ ;  /* 0x0000000400007824 */ /* 0x002fe200078e00ff */
[----:B---3--:R-:W-:-:S04]  /*0070*/  SHF.R.S32.HI R5, RZ, 0x16, R3 ;  /* 0x00000016ff057819 */ /* 0x008fc80000011403 */
[----:B------:R-:W-:Y:S02]  /*0080*/  LOP3.LUT R0, R0, 0x1fc, RZ, 0xc0, !PT ;  /* 0x000001fc00007812 */ /* 0x000fe400078ec0ff */
[----:B------:R-:W-:-:S03]  /*0090*/  SGXT R5, R5, 0x1 ;  /* 0x000000010505781a */ /* 0x000fc60000000200 */
[----:B------:R-:W-:-:S04]  /*00a0*/  IMAD R0, R3, 0x200, R0 ;  /* 0x0000020003007824 */ /* 0x000fc800078e0200 */
[C---:B------:R-:W-:Y:S01]  /*00b0*/  VIADD R12, R0.reuse, 0x2 ;  /* 0x00000002000c7836 */ /* 0x040fe20000000000 */
[----:B------:R-:W-:Y:S01]  /*00c0*/  SHF.R.S32.HI R3, RZ, 0x1f, R0 ;  /* 0x0000001fff037819 */ /* 0x000fe20000011400 */
[C---:B------:R-:W-:Y:S02]  /*00d0*/  VIADD R8, R0.reuse, 0x3 ;  /* 0x0000000300087836 */ /* 0x040fe40000000000 */
[----:B------:R-:W-:Y:S01]  /*00e0*/  VIADD R9, R0, 0x1 ;  /* 0x0000000100097836 */ /* 0x000fe20000000000 */
[----:B------:R-:W-:Y:S02]  /*00f0*/  LEA.HI R4, R3, R0, RZ, 0x4 ;  /* 0x0000000003047211 */ /* 0x000fe400078f20ff */
[C---:B------:R-:W-:Y:S02]  /*0100*/  LEA.HI R2, R5.reuse, R12, RZ, 0x4 ;  /* 0x0000000c05027211 */ /* 0x040fe400078f20ff */
[----:B------:R-:W-:Y:S01]  /*0110*/  LEA.HI R6, R5, R8, RZ, 0x4 ;  /* 0x0000000805067211 */ /* 0x000fe200078f20ff */
[----:B------:R-:W-:Y:S01]  /*0120*/  IMAD.SHL.U32 R13, R4, 0x4, RZ ;  /* 0x00000004040d7824 */ /* 0x000fe200078e00ff */
[----:B------:R-:W-:-:S02]  /*0130*/  LOP3.LUT R3, R2, 0x7ffffff0, RZ, 0xc0, !PT ;  /* 0x7ffffff002037812 */ /* 0x000fc400078ec0ff */
[----:B------:R-:W-:Y:S02]  /*0140*/  LEA.HI R5, R5, R9, RZ, 0x4 ;  /* 0x0000000905057211 */ /* 0x000fe400078f20ff */
[----:B------:R-:W-:Y:S01]  /*0150*/  LOP3.LUT R13, R13, 0xffffffc0, RZ, 0xc0, !PT ;  /* 0xffffffc00d0d7812 */ /* 0x000fe200078ec0ff */
[----:B------:R-:W-:-:S04]  /*0160*/  IMAD.IADD R12, R12, 0x1, -R3 ;  /* 0x000000010c0c7824 */ /* 0x000fc800078e0a03 */
[----:B------:R-:W-:-:S04]  /*0170*/  IMAD R3, R12, 0x2, R13 ;  /* 0x000000020c037824 */ /* 0x000fc800078e020d */
[----:B--2---:R-:W-:Y:S01]  /*0180*/  IMAD.WIDE R2, R3, 0x4, R10 ;  /* 0x0000000403027825 */ /* 0x004fe200078e020a */
[----:B------:R-:W-:-:S04]  /*0190*/  LOP3.LUT R7, R6, 0x7ffffff0, RZ, 0xc0, !PT ;  /* 0x7ffffff006077812 */ /* 0x000fc800078ec0ff */
[----:B------:R-:W2:Y:S01]  /*01a0*/  LDG.E.EL R15, desc[UR4][R2.64] ;  /* 0x00000004020f7981 */ /* 0x000ea2000c2e1900 */
[----:B------:R-:W-:-:S03]  /*01b0*/  LOP3.LUT R27, R13, 0x20, RZ, 0xfc, !PT ;  /* 0x000000200d1b7812 */ /* 0x000fc600078efcff */
[----:B------:R1:W2:Y:S01]  /*01c0*/  LDG.E.EL R22, desc[UR4][R2.64+0x4] ;  /* 0x0000040402167981 */ /* 0x0002a2000c2e1900 */
[----:B------:R-:W-:Y:S01]  /*01d0*/  LOP3.LUT R6, R5, 0x7ffffff0, RZ, 0xc0, !PT ;  /* 0x7ffffff005067812 */ /* 0x000fe200078ec0ff */
[----:B------:R-:W-:Y:S01]  /*01e0*/  IMAD.IADD R8, R8, 0x1, -R7 ;  /* 0x0000000108087824 */ /* 0x000fe200078e0a07 */
[----:B------:R-:W-:Y:S01]  /*01f0*/  LOP3.LUT R5, R4, 0x7ffffff0, RZ, 0xc0, !PT ;  /* 0x7ffffff004057812 */ /* 0x000fe200078ec0ff */
[----:B------:R-:W-:Y:S02]  /*0200*/  IMAD R25, R12, 0x2, R27 ;  /* 0x000000020c197824 */ /* 0x000fe400078e021b */
[----:B------:R-:W-:Y:S02]  /*0210*/  IMAD R29, R8, 0x2, R13 ;  /* 0x00000002081d7824 */ /* 0x000fe400078e020d */
[----:B------:R-:W-:Y:S02]  /*0220*/  IMAD.IADD R9, R9, 0x1, -R6 ;  /* 0x0000000109097824 */ /* 0x000fe400078e0a06 */
[----:B------:R-:W-:-:S04]  /*0230*/  IMAD.WIDE R24, R25, 0x4, R10 ;  /* 0x0000000419187825 */ /* 0x000fc800078e020a */
[----:B------:R-:W-:Y:S01]  /*0240*/  IMAD.WIDE R28, R29, 0x4, R10 ;  /* 0x000000041d1c7825 */ /* 0x000fe200078e020a */
[----:B------:R3:W4:Y:S03]  /*0250*/  LDG.E.EL R17, desc[UR4][R24.64] ;  /* 0x0000000418117981 */ /* 0x000726000c2e1900 */
[----:B------:R-:W-:Y:S01]  /*0260*/  IMAD R7, R9, 0x2, R13 ;  /* 0x0000000209077824 */ /* 0x000fe200078e020d */
[----:B------:R-:W5:Y:S01]  /*0270*/  LDG.E.EL R23, desc[UR4][R28.64] ;  /* 0x000000041c177981 */ /* 0x000f62000c2e1900 */
[----:B------:R-:W-:Y:S02]  /*0280*/  IMAD.IADD R26, R0, 0x1, -R5 ;  /* 0x00000001001a7824 */ /* 0x000fe400078e0a05 */
[----:B------:R-:W-:Y:S01]  /*0290*/  IMAD.WIDE R4, R7, 0x4, R10 ;  /* 0x0000000407047825 */ /* 0x000fe200078e020a */
[----:B------:R-:W5:Y:S03]  /*02a0*/  LDG.E.EL R16, desc[UR4][R28.64+0x4] ;  /* 0x000004041c107981 */ /* 0x000f66000c2e1900 */
[----:B------:R-:W-:Y:S01]  /*02b0*/  IMAD R7, R26, 0x2, R13 ;  /* 0x000000021a077824 */ /* 0x000fe200078e020d */
[----:B------:R-:W5:Y:S03]  /*02c0*/  LDG.E.EL R21, desc[UR4][R4.64] ;  /* 0x0000000404157981 */ /* 0x000f66000c2e1900 */
[----:B------:R-:W-:Y:S01]  /*02d0*/  IMAD.WIDE R6, R7, 0x4, R10 ;  /* 0x0000000407067825 */ /* 0x000fe200078e020a */
[----:B------:R3:W5:Y:S03]  /*02e0*/  LDG.E.EL R20, desc[UR4][R4.64+0x4] ;  /* 0x0000040404147981 */ /* 0x000766000c2e1900 */
[--C-:B-1----:R-:W-:Y:S01]  /*02f0*/  IMAD R3, R8, 0x2, R27.reuse ;  /* 0x0000000208037824 */ /* 0x102fe200078e021b */
[----:B------:R-:W5:Y:S01]  /*0300*/  LDG.E.EL R19, desc[UR4][R6.64] ;  /* 0x0000000406137981 */ /* 0x000f62000c2e1900 */
[----:B---3--:R-:W-:-:S03]  /*0310*/  IMAD R25, R9, 0x2, R27 ;  /* 0x0000000209197824 */ /* 0x008fc600078e021b */
[----:B------:R1:W3:Y:S01]  /*0320*/  LDG.E.EL R14, desc[UR4][R6.64+0x4] ;  /* 0x00000404060e7981 */ /* 0x0002e2000c2e1900 */
[----:B------:R-:W-:-:S04]  /*0330*/  IMAD.WIDE R2, R3, 0x4, R10 ;  /* 0x0000000403027825 */ /* 0x000fc800078e020a */
[----:B------:R-:W-:Y:S01]  /*0340*/  IMAD.WIDE R24, R25, 0x4, R10 ;  /* 0x0000000419187825 */ /* 0x000fe200078e020a */
[----:B------:R1:W3:Y:S03]  /*0350*/  LDG.E.EL R18, desc[UR4][R2.64] ;  /* 0x0000000402127981 */ /* 0x0002e6000c2e1900 */
[----:B------:R-:W-:Y:S02]  /*0360*/  IMAD R27, R26, 0x2, R27 ;  /* 0x000000021a1b7824 */ /* 0x000fe400078e021b */
[----:B------:R-:W3:Y:S02]  /*0370*/  LDG.E.EL R24, desc[UR4][R24.64] ;  /* 0x0000000418187981 */ /* 0x000ee4000c2e1900 */
[----:B0-----:R-:W-:Y:S01]  /*0380*/  IMAD.WIDE R4, R27, 0x4, R10 ;  /* 0x000000041b047825 */ /* 0x001fe200078e020a */
[----:B------:R-:W-:-:S04]  /*0390*/  LOP3.LUT R13, R13, 0x21, RZ, 0xfc, !PT ;  /* 0x000000210d0d7812 */ /* 0x000fc800078efcff */
[----:B------:R-:W3:Y:S01]  /*03a0*/  LDG.E.EL R27, desc[UR4][R4.64] ;  /* 0x00000004041b7981 */ /* 0x000ee2000c2e1900 */
[--C-:B------:R-:W-:Y:S02]  /*03b0*/  IMAD R29, R12, 0x2, R13.reuse ;  /* 0x000000020c1d7824 */ /* 0x100fe400078e020d */
[--C-:B------:R-:W-:Y:S02]  /*03c0*/  IMAD R8, R8, 0x2, R13.reuse ;  /* 0x0000000208087824 */ /* 0x100fe400078e020d */
[--C-:B------:R-:W-:Y:S02]  /*03d0*/  IMAD R9, R9, 0x2, R13.reuse ;  /* 0x0000000209097824 */ /* 0x100fe400078e020d */
[----:B-1----:R-:W-:Y:S02]  /*03e0*/  IMAD R7, R26, 0x2, R13 ;  /* 0x000000021a077824 */ /* 0x002fe400078e020d */
[----:B------:R-:W-:-:S04]  /*03f0*/  IMAD.WIDE R12, R29, 0x4, R10 ;  /* 0x000000041d0c7825 */ /* 0x000fc800078e020a */
[--C-:B------:R-:W-:Y:S01]  /*0400*/  IMAD.WIDE R2, R8, 0x4, R10.reuse ;  /* 0x0000000408027825 */ /* 0x100fe200078e020a */
[----:B------:R-:W3:Y:S03]  /*0410*/  LDG.E.EL R6, desc[UR4][R12.64] ;  /* 0x000000040c067981 */ /* 0x000ee6000c2e1900 */
[----:B------:R-:W-:-:S04]  /*0420*/  IMAD.WIDE R8, R9, 0x4, R10 ;  /* 0x0000000409087825 */ /* 0x000fc800078e020a */
[----:B------:R-:W-:Y:S01]  /*0430*/  IMAD.WIDE R10, R7, 0x4, R10 ;  /* 0x00000004070a7825 */ /* 0x000fe200078e020a */
[----:B------:R-:W3:Y:S04]  /*0440*/  LDG.E.EL R5, desc[UR4][R8.64] ;  /* 0x0000000408057981 */ /* 0x000ee8000c2e1900 */
[----:B------:R0:W3:Y:S04]  /*0450*/  LDG.E.EL R7, desc[UR4][R2.64] ;  /* 0x0000000402077981 */ /* 0x0000e8000c2e1900 */
[----:B------:R1:W3:Y:S01]  /*0460*/  LDG.E.EL R4, desc[UR4][R10.64] ;  /* 0x000000040a047981 */ /* 0x0002e2000c2e1900 */
[----:B0-----:R-:W0:Y:S02]  /*0470*/  LDC.64 R2, c[0x0][0x218] ;  /* 0x00008600ff027b82 */ /* 0x001e240000000a00 */
[----:B0-----:R-:W-:Y:S01]  /*0480*/  IMAD.WIDE R2, R0, 0x4, R2 ;  /* 0x0000000400027825 */ /* 0x001fe200078e0202 */
[----:B--2---:R-:W-:-:S02]  /*0490*/  FSETP.GT.AND P5, PT, R22, R15, PT ;  /* 0x0000000f1600720b */ /* 0x004fc40003fa4000 */
[----:B------:R-:W-:-:S11]  /*04a0*/  FSETP.NAN.AND P0, PT, R22, R22, PT ;  /* 0x000000161600720b */ /* 0x000fd60003f08000 */
[----:B------:R-:W-:-:S04]  /*04b0*/  @!P5 SEL R22, R22, R15, P0 ;  /* 0x0000000f1616d207 */ /* 0x000fc80000000000 */
[----:B----4-:R-:W-:Y:S02]  /*04c0*/  FSETP.GEU.AND P1, PT, R22, R17, PT ;  /* 0x000000111600720b */ /* 0x010fe40003f2e000 */
[C---:B-----5:R-:W-:Y:S02]  /*04d0*/  FSETP.GT.AND P4, PT, R16.reuse, R23, PT ;  /* 0x000000171000720b */ /* 0x060fe40003f84000 */
[----:B------:R-:W-:Y:S02]  /*04e0*/  FSETP.NAN.AND P6, PT, R17, R17, PT ;  /* 0x000000111100720b */ /* 0x000fe40003fc8000 */
[----:B------:R-:W-:Y:S02]  /*04f0*/  FSETP.NAN.AND P0, PT, R16, R16, PT ;  /* 0x000000101000720b */ /* 0x000fe40003f08000 */
[----:B------:R-:W-:-:S05]  /*0500*/  FSETP.GT.AND P3, PT, R20, R21, PT ;  /* 0x000000151400720b */ /* 0x000fca0003f64000 */
[----:B------:R-:W-:Y:S02]  /*0510*/  @P1 SEL R17, R17, R22, P6 ;  /* 0x0000001611111207 */ /* 0x000fe40003000000 */
[----:B------:R-:W-:Y:S02]  /*0520*/  FSETP.NAN.AND P6, PT, R20, R20, PT ;  /* 0x000000141400720b */ /* 0x000fe40003fc8000 */
[----:B---3--:R-:W-:Y:S02]  /*0530*/  FSETP.GT.AND P2, PT, R14, R19, PT ;  /* 0x000000130e00720b */ /* 0x008fe40003f44000 */
[----:B------:R-:W-:Y:S02]  /*0540*/  @!P4 SEL R16, R16, R23, P0 ;  /* 0x000000171010c207 */ /* 0x000fe40000000000 */
[----:B------:R-:W-:Y:S02]  /*0550*/  @!P3 SEL R20, R20, R21, P6 ;  /* 0x000000151414b207 */ /* 0x000fe40003000000 */
[----:B------:R-:W-:-:S02]  /*0560*/  FSETP.GEU.AND P0, PT, R16, R18, PT ;  /* 0x000000121000720b */ /* 0x000fc40003f0e000 */
[----:B------:R-:W-:Y:S02]  /*0570*/  FSETP.NAN.AND P6, PT, R14, R14, PT ;  /* 0x0000000e0e00720b */ /* 0x000fe40003fc8000 */
[----:B------:R-:W-:Y:S02]  /*0580*/  SEL R9, RZ, 0x1, !P5 ;  /* 0x00000001ff097807 */ /* 0x000fe40006800000 */
[----:B------:R-:W-:Y:S02]  /*0590*/  FSETP.GEU.AND P5, PT, R20, R24, PT ;  /* 0x000000181400720b */ /* 0x000fe40003fae000 */
[----:B------:R-:W-:Y:S02]  /*05a0*/  @!P2 SEL R14, R14, R19, P6 ;  /* 0x000000130e0ea207 */ /* 0x000fe40003000000 */
[----:B------:R-:W-:Y:S02]  /*05b0*/  SEL R8, RZ, 0x1, !P4 ;  /* 0x00000001ff087807 */ /* 0x000fe40006000000 */
[----:B------:R-:W-:-:S02]  /*05c0*/  FSETP.NAN.AND P6, PT, R18, R18, PT ;  /* 0x000000121200720b */ /* 0x000fc40003fc8000 */
[-C--:B------:R-:W-:Y:S02]  /*05d0*/  FSETP.GEU.AND P4, PT, R14, R27.reuse, PT ;  /* 0x0000001b0e00720b */ /* 0x080fe40003f8e000 */
[----:B------:R-:W-:Y:S02]  /*05e0*/  @P0 SEL R18, R18, R16, P6 ;  /* 0x0000001012120207 */ /* 0x000fe40003000000 */
[C---:B------:R-:W-:Y:S02]  /*05f0*/  FSETP.NAN.AND P6, PT, R24.reuse, R24, PT ;  /* 0x000000181800720b */ /* 0x040fe40003fc8000 */
[----:B-1----:R-:W-:Y:S02]  /*0600*/  SEL R11, RZ, 0x1, !P2 ;  /* 0x00000001ff0b7807 */ /* 0x002fe40005000000 */
[----:B------:R-:W-:Y:S02]  /*0610*/  @P5 SEL R24, R24, R20, P6 ;  /* 0x0000001418185207 */ /* 0x000fe40003000000 */
[----:B------:R-:W-:-:S02]  /*0620*/  FSETP.NAN.AND P6, PT, R27, R27, PT ;  /* 0x0000001b1b00720b */ /* 0x000fc40003fc8000 */
[----:B------:R-:W-:Y:S02]  /*0630*/  SEL R11, R11, 0x2, P4 ;  /* 0x000000020b0b7807 */ /* 0x000fe40002000000 */
[----:B------:R-:W-:Y:S02]  /*0640*/  @P4 SEL R27, R27, R14, P6 ;  /* 0x0000000e1b1b4207 */ /* 0x000fe40003000000 */
[----:B------:R-:W-:Y:S02]  /*0650*/  FSETP.GEU.AND P4, PT, R17, R6, PT ;  /* 0x000000061100720b */ /* 0x000fe40003f8e000 */
[----:B------:R-:W-:Y:S02]  /*0660*/  SEL R10, RZ, 0x1, !P3 ;  /* 0x00000001ff0a7807 */ /* 0x000fe40005800000 */
[----:B------:R-:W-:Y:S02]  /*0670*/  SEL R9, R9, 0x2, P1 ;  /* 0x0000000209097807 */ /* 0x000fe40000800000 */
[----:B------:R-:W-:-:S02]  /*0680*/  SEL R8, R8, 0x2, P0 ;  /* 0x0000000208087807 */ /* 0x000fc40000000000 */
[----:B------:R-:W-:Y:S02]  /*0690*/  FSETP.GEU.AND P0, PT, R18, R7, PT ;  /* 0x000000071200720b */ /* 0x000fe40003f0e000 */
[----:B------:R-:W-:Y:S02]  /*06a0*/  FSETP.GEU.AND P1, PT, R24, R5, PT ;  /* 0x000000051800720b */ /* 0x000fe40003f2e000 */
[----:B------:R-:W-:Y:S02]  /*06b0*/  FSETP.GEU.AND P2, PT, R27, R4, PT ;  /* 0x000000041b00720b */ /* 0x000fe40003f4e000 */
[----:B------:R-:W-:Y:S02]  /*06c0*/  SEL R10, R10, 0x2, P5 ;  /* 0x000000020a0a7807 */ /* 0x000fe40002800000 */
[----:B------:R-:W-:Y:S02]  /*06d0*/  FSETP.NAN.AND P3, PT, R6, R6, PT ;  /* 0x000000060600720b */ /* 0x000fe40003f68000 */
[----:B------:R-:W-:-:S02]  /*06e0*/  SEL R9, R9, 0x3, P4 ;  /* 0x0000000309097807 */ /* 0x000fc40002000000 */
[----:B------:R-:W-:Y:S02]  /*06f0*/  SEL R8, R8, 0x3, P0 ;  /* 0x0000000308087807 */ /* 0x000fe40000000000 */
[----:B------:R-:W-:Y:S02]  /*0700*/  SEL R10, R10, 0x3, P1 ;  /* 0x000000030a0a7807 */ /* 0x000fe40000800000 */
[----:B------:R-:W-:Y:S02]  /*0710*/  SEL R11, R11, 0x3, P2 ;  /* 0x000000030b0b7807 */ /* 0x000fe40001000000 */
[----:B------:R-:W-:Y:S02]  /*0720*/  @P4 SEL R6, R6, R17, P3 ;  /* 0x0000001106064207 */ /* 0x000fe40001800000 */
[----:B------:R-:W-:Y:S02]  /*0730*/  PRMT R13, R9, 0x3340, R8 ;  /* 0x00003340090d7816 */ /* 0x000fe40000000008 */
[----:B------:R-:W-:-:S02]  /*0740*/  FSETP.NAN.AND P3, PT, R7, R7, PT ;  /* 0x000000070700720b */ /* 0x000fc40003f68000 */
[----:B------:R-:W-:Y:S02]  /*0750*/  FSETP.NAN.AND P4, PT, R5, R5, PT ;  /* 0x000000050500720b */ /* 0x000fe40003f88000 */
[----:B------:R-:W-:Y:S02]  /*0760*/  FSETP.NAN.AND P5, PT, R4, R4, PT ;  /* 0x000000040400720b */ /* 0x000fe40003fa8000 */
[----:B------:R-:W-:Y:S02]  /*0770*/  PRMT R10, R11, 0x3340, R10 ;  /* 0x000033400b0a7816 */ /* 0x000fe4000000000a */
[----:B------:R-:W-:Y:S02]  /*0780*/  IADD3 R8, P6, R0, UR6, RZ ;  /* 0x0000000600087c10 */ /* 0x000fe4000ffde0ff */
[----:B------:R-:W-:Y:S02]  /*0790*/  @P0 SEL R7, R7, R18, P3 ;  /* 0x0000001207070207 */ /* 0x000fe40001800000 */
[----:B------:R-:W-:-:S02]  /*07a0*/  @P1 SEL R5, R5, R24, P4 ;  /* 0x0000001805051207 */ /* 0x000fc40002000000 */
[----:B------:R-:W-:Y:S02]  /*07b0*/  @P2 SEL R4, R4, R27, P5 ;  /* 0x0000001b04042207 */ /* 0x000fe40002800000 */
[----:B------:R-:W-:Y:S02]  /*07c0*/  LEA.HI.X.SX32 R9, R0, UR7, 0x1, P6 ;  /* 0x0000000700097c11 */ /* 0x000fe4000b0f0eff */
[----:B------:R-:W-:Y:S01]  /*07d0*/  PRMT R13, R10, 0x5410, R13 ;  /* 0x000054100a0d7816 */ /* 0x000fe2000000000d */
[----:B------:R-:W-:Y:S04]  /*07e0*/  STG.E.128 desc[UR4][R2.64], R4 ;  /* 0x0000000402007986 */ /* 0x000fe8000c101d04 */
[----:B------:R-:W-:Y:S01]  /*07f0*/  STG.E desc[UR4][R8.64], R13 ;  /* 0x0000000d08007986 */ /* 0x000fe2000c101904 */
[----:B------:R-:W-:Y:S05]  /*0800*/  EXIT ;  /* 0x000000000000794d */ /* 0x000fea0003800000 */
.L_x_0:
[----:B------:R-:W-:-:S00]  /*0810*/  BRA `(.L_x_0) ;  /* 0xfffffffc00fc7947 */ /* 0x000fc0000383ffff */
[----:B------:R-:W-:-:S00]  /*0820*/  NOP ;  /* 0x0000000000007918 */ /* 0x000fc00000000000 */
        /* <DEDUP_REMOVED lines=13> */
.L_x_1:


//--------------------- .nv.constant0.triton_poi_fused_max_pool2d_with_indices_43 --------------------------
	.section	.nv.constant0.triton_poi_fused_max_pool2d_with_indices_43,"a",@progbits
	.sectionflags	@""
	.align	4
.nv.constant0.triton_poi_fused_max_pool2d_with_indices_43:
	.zero		556
